//
// Generated by NVIDIA NVVM Compiler
//
// Compiler Build ID: CL-36424714
// Cuda compilation tools, release 13.0, V13.0.88
// Based on NVVM 20.0.0
//

.version 9.0
.target sm_100
.address_size 64

	// .globl	_Z16diffusion_kernelPdS_ddii

.visible .entry _Z16diffusion_kernelPdS_ddii(
	.param .u64 .ptr .align 1 _Z16diffusion_kernelPdS_ddii_param_0,
	.param .u64 .ptr .align 1 _Z16diffusion_kernelPdS_ddii_param_1,
	.param .f64 _Z16diffusion_kernelPdS_ddii_param_2,
	.param .f64 _Z16diffusion_kernelPdS_ddii_param_3,
	.param .u32 _Z16diffusion_kernelPdS_ddii_param_4,
	.param .u32 _Z16diffusion_kernelPdS_ddii_param_5
)
{
	.reg .pred 	%p<8>;
	.reg .b32 	%r<18>;
	.reg .b64 	%rd<26>;
	.reg .b64 	%fd<19>;

	ld.param.u64 	%rd3, [_Z16diffusion_kernelPdS_ddii_param_0];
	ld.param.u64 	%rd4, [_Z16diffusion_kernelPdS_ddii_param_1];
	ld.param.f64 	%fd1, [_Z16diffusion_kernelPdS_ddii_param_2];
	ld.param.f64 	%fd2, [_Z16diffusion_kernelPdS_ddii_param_3];
	ld.param.u32 	%r5, [_Z16diffusion_kernelPdS_ddii_param_4];
	ld.param.u32 	%r7, [_Z16diffusion_kernelPdS_ddii_param_5];
	cvta.to.global.u64 	%rd1, %rd4;
	cvta.to.global.u64 	%rd2, %rd3;
	mov.u32 	%r8, %ctaid.x;
	shl.b32 	%r9, %r8, 5;
	mov.u32 	%r10, %tid.x;
	add.s32 	%r1, %r9, %r10;
	mov.u32 	%r11, %ctaid.y;
	shl.b32 	%r12, %r11, 5;
	mov.u32 	%r13, %tid.y;
	add.s32 	%r14, %r12, %r13;
	mad.lo.s32 	%r3, %r5, %r14, %r1;
	sub.s32 	%r4, %r3, %r5;
	setp.ge.s32 	%p1, %r1, %r5;
	setp.ge.s32 	%p2, %r14, %r7;
	or.pred  	%p3, %p1, %p2;
	@%p3 bra 	$L__BB0_10;
	setp.ne.s32 	%p4, %r1, 0;
	@%p4 bra 	$L__BB0_3;
	mul.wide.s32 	%rd23, %r3, 8;
	add.s64 	%rd24, %rd2, %rd23;
	ld.global.f64 	%fd18, [%rd24+8];
	add.s64 	%rd25, %rd1, %rd23;
	st.global.f64 	[%rd25], %fd18;
	bra.uni 	$L__BB0_10;
$L__BB0_3:
	add.s32 	%r15, %r5, -1;
	setp.ne.s32 	%p5, %r1, %r15;
	@%p5 bra 	$L__BB0_5;
	mul.wide.s32 	%rd20, %r3, 8;
	add.s64 	%rd21, %rd2, %rd20;
	ld.global.f64 	%fd17, [%rd21+-8];
	add.s64 	%rd22, %rd1, %rd20;
	st.global.f64 	[%rd22], %fd17;
	bra.uni 	$L__BB0_10;
$L__BB0_5:
	setp.ne.s32 	%p6, %r14, 0;
	@%p6 bra 	$L__BB0_7;
	add.s32 	%r17, %r3, %r5;
	mul.wide.s32 	%rd16, %r17, 8;
	add.s64 	%rd17, %rd2, %rd16;
	ld.global.f64 	%fd16, [%rd17];
	mul.wide.s32 	%rd18, %r3, 8;
	add.s64 	%rd19, %rd1, %rd18;
	st.global.f64 	[%rd19], %fd16;
	bra.uni 	$L__BB0_10;
$L__BB0_7:
	add.s32 	%r16, %r7, -1;
	setp.ne.s32 	%p7, %r14, %r16;
	@%p7 bra 	$L__BB0_9;
	mul.wide.s32 	%rd12, %r4, 8;
	add.s64 	%rd13, %rd2, %rd12;
	ld.global.f64 	%fd15, [%rd13];
	mul.wide.s32 	%rd14, %r3, 8;
	add.s64 	%rd15, %rd1, %rd14;
	st.global.f64 	[%rd15], %fd15;
	bra.uni 	$L__BB0_10;
$L__BB0_9:
	mul.wide.s32 	%rd5, %r3, 8;
	add.s64 	%rd6, %rd2, %rd5;
	ld.global.f64 	%fd3, [%rd6];
	div.rn.f64 	%fd4, %fd1, %fd2;
	div.rn.f64 	%fd5, %fd4, %fd2;
	ld.global.f64 	%fd6, [%rd6+8];
	ld.global.f64 	%fd7, [%rd6+-8];
	add.f64 	%fd8, %fd6, %fd7;
	mul.wide.s32 	%rd7, %r4, 8;
	add.s64 	%rd8, %rd2, %rd7;
	ld.global.f64 	%fd9, [%rd8];
	add.f64 	%fd10, %fd8, %fd9;
	mul.wide.s32 	%rd9, %r5, 8;
	add.s64 	%rd10, %rd6, %rd9;
	ld.global.f64 	%fd11, [%rd10];
	add.f64 	%fd12, %fd10, %fd11;
	fma.rn.f64 	%fd13, %fd3, 0dC010000000000000, %fd12;
	fma.rn.f64 	%fd14, %fd5, %fd13, %fd3;
	add.s64 	%rd11, %rd1, %rd5;
	st.global.f64 	[%rd11], %fd14;
$L__BB0_10:
	ret;

}


// ===== COMPILED SASS (sm_100) =====

	.target	sm_100

	.elftype	@"ET_EXEC"


//--------------------- .note.nv.tkinfo           --------------------------
	.section	.note.nv.tkinfo,"",@"SHT_NOTE"
	.sectionflags	@"SHF_NOTE_NV_TKINFO"
	.tkinfo
        /*0018*/ 	.word	0x00000002
        /*0030*/ 	.string	""
        /*0030*/ 	.string	"ptxas"
        /*0030*/ 	.string	"Cuda compilation tools, release 13.0, V13.0.88"
        /*0030*/ 	.string	"Build cuda_13.0.r13.0/compiler.36424714_0"
        /*0030*/ 	.string	"-arch sm_100 -m 64 "



//--------------------- .note.nv.cuinfo           --------------------------
	.section	.note.nv.cuinfo,"",@"SHT_NOTE"
	.sectionflags	@"SHF_NOTE_NV_CUINFO"
        /*0018*/ 	.short	0x0002
        /*001a*/ 	.short	0x0064
        /*001c*/ 	.short	0x0082
	.zero		2


//--------------------- .nv.info                  --------------------------
	.section	.nv.info,"",@"SHT_CUDA_INFO"
	.align	4


	//----- nvinfo : EIATTR_REGCOUNT
	.align		4
        /*0000*/ 	.byte	0x04, 0x2f
        /*0002*/ 	.short	(.L_1 - .L_0)
	.align		4
.L_0:
        /*0004*/ 	.word	index@(_Z16diffusion_kernelPdS_ddii)
        /*0008*/ 	.word	0x0000001c


	//----- nvinfo : EIATTR_FRAME_SIZE
	.align		4
.L_1:
        /*000c*/ 	.byte	0x04, 0x11
        /*000e*/ 	.short	(.L_3 - .L_2)
	.align		4
.L_2:
        /*0010*/ 	.word	index@($__internal_0_$__cuda_sm20_div_rn_f64_full)
        /*0014*/ 	.word	0x00000000


	//----- nvinfo : EIATTR_FRAME_SIZE
	.align		4
.L_3:
        /*0018*/ 	.byte	0x04, 0x11
        /*001a*/ 	.short	(.L_5 - .L_4)
	.align		4
.L_4:
        /*001c*/ 	.word	index@(_Z16diffusion_kernelPdS_ddii)
        /*0020*/ 	.word	0x00000000


	//----- nvinfo : EIATTR_MIN_STACK_SIZE
	.align		4
.L_5:
        /*0024*/ 	.byte	0x04, 0x12
        /*0026*/ 	.short	(.L_7 - .L_6)
	.align		4
.L_6:
        /*0028*/ 	.word	index@(_Z16diffusion_kernelPdS_ddii)
        /*002c*/ 	.word	0x00000000
.L_7:


//--------------------- .nv.compat                --------------------------
	.section	.nv.compat,"",@"SHT_CUDA_COMPAT_INFO"
	.align	4
        /*0000*/ 	.byte	0x02, 0x09, 0x00, 0x00, 0x02, 0x02, 0x01, 0x00, 0x02, 0x05, 0x05, 0x00, 0x03, 0x07, 0x01, 0x01
        /*0010*/ 	.byte	0x02, 0x03, 0x00, 0x00, 0x02, 0x06, 0x01, 0x00, 0x04, 0x0b, 0x08, 0x00, 0x01, 0x00, 0x00, 0x00
        /*0020*/ 	.byte	0x00, 0x00, 0x00, 0x00


//--------------------- .nv.info._Z16diffusion_kernelPdS_ddii --------------------------
	.section	.nv.info._Z16diffusion_kernelPdS_ddii,"",@"SHT_CUDA_INFO"
	.sectionflags	@""
	.align	4


	//----- nvinfo : EIATTR_CUDA_API_VERSION
	.align		4
        /*0000*/ 	.byte	0x04, 0x37
        /*0002*/ 	.short	(.L_9 - .L_8)
.L_8:
        /*0004*/ 	.word	0x00000082


	//----- nvinfo : EIATTR_KPARAM_INFO
	.align		4
.L_9:
        /*0008*/ 	.byte	0x04, 0x17
        /*000a*/ 	.short	(.L_11 - .L_10)
.L_10:
        /*000c*/ 	.word	0x00000000
        /*0010*/ 	.short	0x0005
        /*0012*/ 	.short	0x0024
        /*0014*/ 	.byte	0x00, 0xf0, 0x11, 0x00


	//----- nvinfo : EIATTR_KPARAM_INFO
	.align		4
.L_11:
        /*0018*/ 	.byte	0x04, 0x17
        /*001a*/ 	.short	(.L_13 - .L_12)
.L_12:
        /*001c*/ 	.word	0x00000000
        /*0020*/ 	.short	0x0004
        /*0022*/ 	.short	0x0020
        /*0024*/ 	.byte	0x00, 0xf0, 0x11, 0x00


	//----- nvinfo : EIATTR_KPARAM_INFO
	.align		4
.L_13:
        /*0028*/ 	.byte	0x04, 0x17
        /*002a*/ 	.short	(.L_15 - .L_14)
.L_14:
        /*002c*/ 	.word	0x00000000
        /*0030*/ 	.short	0x0003
        /*0032*/ 	.short	0x0018
        /*0034*/ 	.byte	0x00, 0xf0, 0x21, 0x00


	//----- nvinfo : EIATTR_KPARAM_INFO
	.align		4
.L_15:
        /*0038*/ 	.byte	0x04, 0x17
        /*003a*/ 	.short	(.L_17 - .L_16)
.L_16:
        /*003c*/ 	.word	0x00000000
        /*0040*/ 	.short	0x0002
        /*0042*/ 	.short	0x0010
        /*0044*/ 	.byte	0x00, 0xf0, 0x21, 0x00


	//----- nvinfo : EIATTR_KPARAM_INFO
	.align		4
.L_17:
        /*0048*/ 	.byte	0x04, 0x17
        /*004a*/ 	.short	(.L_19 - .L_18)
.L_18:
        /*004c*/ 	.word	0x00000000
        /*0050*/ 	.short	0x0001
        /*0052*/ 	.short	0x0008
        /*0054*/ 	.byte	0x00, 0xf5, 0x21, 0x00


	//----- nvinfo : EIATTR_KPARAM_INFO
	.align		4
.L_19:
        /*0058*/ 	.byte	0x04, 0x17
        /*005a*/ 	.short	(.L_21 - .L_20)
.L_20:
        /*005c*/ 	.word	0x00000000
        /*0060*/ 	.short	0x0000
        /*0062*/ 	.short	0x0000
        /*0064*/ 	.byte	0x00, 0xf5, 0x21, 0x00


	//----- nvinfo : EIATTR_SPARSE_MMA_MASK
	.align		4
.L_21:
        /*0068*/ 	.byte	0x03, 0x50
        /*006a*/ 	.short	0x0000


	//----- nvinfo : EIATTR_MAXREG_COUNT
	.align		4
        /*006c*/ 	.byte	0x03, 0x1b
        /*006e*/ 	.short	0x00ff


	//----- nvinfo : EIATTR_MERCURY_ISA_VERSION
	.align		4
        /*0070*/ 	.byte	0x03, 0x5f
        /*0072*/ 	.short	0x0101


	//----- nvinfo : EIATTR_VRC_CTA_INIT_COUNT
	.align		4
        /*0074*/ 	.byte	0x02, 0x4a
	.zero		1
	.zero		1


	//----- nvinfo : EIATTR_EXIT_INSTR_OFFSETS
	.align		4
        /*0078*/ 	.byte	0x04, 0x1c
        /*007a*/ 	.short	(.L_23 - .L_22)


	//   ....[0]....
.L_22:
        /*007c*/ 	.word	0x000000a0


	//   ....[1]....
        /*0080*/ 	.word	0x00000160


	//   ....[2]....
        /*0084*/ 	.word	0x00000200


	//   ....[3]....
        /*0088*/ 	.word	0x000002a0


	//   ....[4]....
        /*008c*/ 	.word	0x00000340


	//   ....[5]....
        /*0090*/ 	.word	0x00000790


	//----- nvinfo : EIATTR_CRS_STACK_SIZE
	.align		4
.L_23:
        /*0094*/ 	.byte	0x04, 0x1e
        /*0096*/ 	.short	(.L_25 - .L_24)
.L_24:
        /*0098*/ 	.word	0x00000000


	//----- nvinfo : EIATTR_CBANK_PARAM_SIZE
	.align		4
.L_25:
        /*009c*/ 	.byte	0x03, 0x19
        /*009e*/ 	.short	0x0028


	//----- nvinfo : EIATTR_PARAM_CBANK
	.align		4
        /*00a0*/ 	.byte	0x04, 0x0a
        /*00a2*/ 	.short	(.L_27 - .L_26)
	.align		4
.L_26:
        /*00a4*/ 	.word	index@(.nv.constant0._Z16diffusion_kernelPdS_ddii)
        /*00a8*/ 	.short	0x0380
        /*00aa*/ 	.short	0x0028


	//----- nvinfo : EIATTR_SW_WAR
	.align		4
.L_27:
        /*00ac*/ 	.byte	0x04, 0x36
        /*00ae*/ 	.short	(.L_29 - .L_28)
.L_28:
        /*00b0*/ 	.word	0x00000008
.L_29:


//--------------------- .nv.callgraph             --------------------------
	.section	.nv.callgraph,"",@"SHT_CUDA_CALLGRAPH"
	.align	4
	.sectionentsize	8
	.align		4
        /*0000*/ 	.word	0x00000000
	.align		4
        /*0004*/ 	.word	0xffffffff
	.align		4
        /*0008*/ 	.word	0x00000000
	.align		4
        /*000c*/ 	.word	0xfffffffe
	.align		4
        /*0010*/ 	.word	0x00000000
	.align		4
        /*0014*/ 	.word	0xfffffffd
	.align		4
        /*0018*/ 	.word	0x00000000
	.align		4
        /*001c*/ 	.word	0xfffffffc


//--------------------- .text._Z16diffusion_kernelPdS_ddii --------------------------
	.section	.text._Z16diffusion_kernelPdS_ddii,"ax",@progbits
	.align	128
        .global         _Z16diffusion_kernelPdS_ddii
        .type           _Z16diffusion_kernelPdS_ddii,@function
        .size           _Z16diffusion_kernelPdS_ddii,(.L_x_13 - _Z16diffusion_kernelPdS_ddii)
        .other          _Z16diffusion_kernelPdS_ddii,@"STO_CUDA_ENTRY STV_DEFAULT"
_Z16diffusion_kernelPdS_ddii:
.text._Z16diffusion_kernelPdS_ddii:
[----:B------:R-:W-:Y:S01]  /*0000*/  LDC R1, c[0x0][0x37c] ;  /* 0x0000df00ff017b82 */ /* 0x000fe20000000800 */
[----:B------:R-:W0:Y:S01]  /*0010*/  S2R R5, SR_CTAID.Y ;  /* 0x0000000000057919 */ /* 0x000e220000002600 */
[----:B------:R-:W1:Y:S01]  /*0020*/  LDCU.64 UR8, c[0x0][0x3a0] ;  /* 0x00007400ff0877ac */ /* 0x000e620008000a00 */
[----:B------:R-:W0:Y:S01]  /*0030*/  S2R R2, SR_TID.Y ;  /* 0x0000000000027919 */ /* 0x000e220000002200 */
[----:B------:R-:W2:Y:S01]  /*0040*/  S2R R0, SR_CTAID.X ;  /* 0x0000000000007919 */ /* 0x000ea20000002500 */
[----:B------:R-:W2:Y:S01]  /*0050*/  S2R R3, SR_TID.X ;  /* 0x0000000000037919 */ /* 0x000ea20000002100 */
[----:B0-----:R-:W-:-:S05]  /*0060*/  IMAD R5, R5, 0x20, R2 ;  /* 0x0000002005057824 */ /* 0x001fca00078e0202 */
[----:B-1----:R-:W-:Y:S01]  /*0070*/  ISETP.GE.AND P0, PT, R5, UR9, PT ;  /* 0x0000000905007c0c */ /* 0x002fe2000bf06270 */
[----:B--2---:R-:W-:-:S05]  /*0080*/  IMAD R0, R0, 0x20, R3 ;  /* 0x0000002000007824 */ /* 0x004fca00078e0203 */
[----:B------:R-:W-:-:S13]  /*0090*/  ISETP.GE.OR P0, PT, R0, UR8, P0 ;  /* 0x0000000800007c0c */ /* 0x000fda0008706670 */
[----:B------:R-:W-:Y:S05]  /*00a0*/  @P0 EXIT ;  /* 0x000000000000094d */ /* 0x000fea0003800000 */
[----:B------:R-:W-:Y:S01]  /*00b0*/  ISETP.NE.AND P0, PT, R0, RZ, PT ;  /* 0x000000ff0000720c */ /* 0x000fe20003f05270 */
[----:B------:R-:W-:Y:S01]  /*00c0*/  IMAD R2, R5, UR8, R0 ;  /* 0x0000000805027c24 */ /* 0x000fe2000f8e0200 */
[----:B------:R-:W0:Y:S03]  /*00d0*/  LDCU.64 UR6, c[0x0][0x358] ;  /* 0x00006b00ff0677ac */ /* 0x000e260008000a00 */
[----:B------:R-:W-:-:S08]  /*00e0*/  VIADD R3, R2, -UR8 ;  /* 0x8000000802037c36 */ /* 0x000fd00008000000 */
[----:B------:R-:W-:Y:S05]  /*00f0*/  @P0 BRA `(.L_x_0) ;  /* 0x00000000001c0947 */ /* 0x000fea0003800000 */
[----:B------:R-:W1:Y:S08]  /*0100*/  LDC.64 R4, c[0x0][0x380] ;  /* 0x0000e000ff047b82 */ /* 0x000e700000000a00 */
[----:B------:R-:W2:Y:S01]  /*0110*/  LDC.64 R6, c[0x0][0x388] ;  /* 0x0000e200ff067b82 */ /* 0x000ea20000000a00 */
[----:B-1----:R-:W-:-:S06]  /*0120*/  IMAD.WIDE R4, R2, 0x8, R4 ;  /* 0x0000000802047825 */ /* 0x002fcc00078e0204 */
[----:B0-----:R-:W3:Y:S01]  /*0130*/  LDG.E.64 R4, desc[UR6][R4.64+0x8] ;  /* 0x0000080604047981 */ /* 0x001ee2000c1e1b00 */
[----:B--2---:R-:W-:-:S05]  /*0140*/  IMAD.WIDE R2, R2, 0x8, R6 ;  /* 0x0000000802027825 */ /* 0x004fca00078e0206 */
[----:B---3--:R-:W-:Y:S01]  /*0150*/  STG.E.64 desc[UR6][R2.64], R4 ;  /* 0x0000000402007986 */ /* 0x008fe2000c101b06 */
[----:B------:R-:W-:Y:S05]  /*0160*/  EXIT ;  /* 0x000000000000794d */ /* 0x000fea0003800000 */
.L_x_0:
[----:B------:R-:W-:-:S06]  /*0170*/  UIADD3 UR4, UPT, UPT, UR8, -0x1, URZ ;  /* 0xffffffff08047890 */ /* 0x000fcc000fffe0ff */
[----:B------:R-:W-:-:S13]  /*0180*/  ISETP.NE.AND P0, PT, R0, UR4, PT ;  /* 0x0000000400007c0c */ /* 0x000fda000bf05270 */
        /* <DEDUP_REMOVED lines=8> */
.L_x_1:
[----:B------:R-:W-:-:S13]  /*0210*/  ISETP.NE.AND P0, PT, R5, RZ, PT ;  /* 0x000000ff0500720c */ /* 0x000fda0003f05270 */
[----:B------:R-:W-:Y:S05]  /*0220*/  @P0 BRA `(.L_x_2) ;  /* 0x0000000000200947 */ /* 0x000fea0003800000 */
[----:B------:R-:W1:Y:S01]  /*0230*/  LDC.64 R4, c[0x0][0x380] ;  /* 0x0000e000ff047b82 */ /* 0x000e620000000a00 */
[----:B------:R-:W-:-:S07]  /*0240*/  VIADD R3, R2, UR8 ;  /* 0x0000000802037c36 */ /* 0x000fce0008000000 */
[----:B------:R-:W2:Y:S01]  /*0250*/  LDC.64 R6, c[0x0][0x388] ;  /* 0x0000e200ff067b82 */ /* 0x000ea20000000a00 */
[----:B-1----:R-:W-:-:S06]  /*0260*/  IMAD.WIDE R4, R3, 0x8, R4 ;  /* 0x0000000803047825 */ /* 0x002fcc00078e0204 */
[----:B0-----:R-:W3:Y:S01]  /*0270*/  LDG.E.64 R4, desc[UR6][R4.64] ;  /* 0x0000000604047981 */ /* 0x001ee2000c1e1b00 */
[----:B--2---:R-:W-:-:S05]  /*0280*/  IMAD.WIDE R6, R2, 0x8, R6 ;  /* 0x0000000802067825 */ /* 0x004fca00078e0206 */
[----:B---3--:R-:W-:Y:S01]  /*0290*/  STG.E.64 desc[UR6][R6.64], R4 ;  /* 0x0000000406007986 */ /* 0x008fe2000c101b06 */
[----:B------:R-:W-:Y:S05]  /*02a0*/  EXIT ;  /* 0x000000000000794d */ /* 0x000fea0003800000 */
.L_x_2:
        /* <DEDUP_REMOVED lines=10> */
.L_x_3:
[----:B------:R-:W1:Y:S01]  /*0350*/  LDC.64 R12, c[0x0][0x380] ;  /* 0x0000e000ff0c7b82 */ /* 0x000e620000000a00 */
[----:B------:R-:W2:Y:S07]  /*0360*/  LDCU UR4, c[0x0][0x39c] ;  /* 0x00007380ff0477ac */ /* 0x000eae0008000800 */
[----:B------:R-:W3:Y:S01]  /*0370*/  LDC.64 R14, c[0x0][0x398] ;  /* 0x0000e600ff0e7b82 */ /* 0x000ee20000000a00 */
[----:B------:R-:W-:-:S07]  /*0380*/  IMAD.MOV.U32 R4, RZ, RZ, 0x1 ;  /* 0x00000001ff047424 */ /* 0x000fce00078e00ff */
[----:B------:R-:W4:Y:S01]  /*0390*/  LDC.64 R16, c[0x0][0x390] ;  /* 0x0000e400ff107b82 */ /* 0x000f220000000a00 */
[----:B-1----:R-:W-:-:S07]  /*03a0*/  IMAD.WIDE R12, R2, 0x8, R12 ;  /* 0x00000008020c7825 */ /* 0x002fce00078e020c */
[----:B------:R-:W1:Y:S01]  /*03b0*/  LDC R18, c[0x0][0x394] ;  /* 0x0000e500ff127b82 */ /* 0x000e620000000800 */
[----:B0-----:R0:W5:Y:S01]  /*03c0*/  LDG.E.64 R10, desc[UR6][R12.64] ;  /* 0x000000060c0a7981 */ /* 0x001162000c1e1b00 */
[----:B--2---:R-:W3:Y:S02]  /*03d0*/  MUFU.RCP64H R5, UR4 ;  /* 0x0000000400057d08 */ /* 0x004ee40008001800 */
[----:B---3--:R-:W-:Y:S01]  /*03e0*/  DFMA R6, R4, -R14, 1 ;  /* 0x3ff000000406742b */ /* 0x008fe2000000080e */
[----:B-1----:R-:W-:-:S07]  /*03f0*/  FSETP.GEU.AND P1, PT, |R18|, 6.5827683646048100446e-37, PT ;  /* 0x036000001200780b */ /* 0x002fce0003f2e200 */
[----:B------:R-:W-:-:S08]  /*0400*/  DFMA R6, R6, R6, R6 ;  /* 0x000000060606722b */ /* 0x000fd00000000006 */
[----:B------:R-:W-:-:S08]  /*0410*/  DFMA R6, R4, R6, R4 ;  /* 0x000000060406722b */ /* 0x000fd00000000004 */
[----:B------:R-:W-:-:S08]  /*0420*/  DFMA R4, R6, -R14, 1 ;  /* 0x3ff000000604742b */ /* 0x000fd0000000080e */
[----:B------:R-:W-:-:S08]  /*0430*/  DFMA R4, R6, R4, R6 ;  /* 0x000000040604722b */ /* 0x000fd00000000006 */
[----:B----4-:R-:W-:-:S08]  /*0440*/  DMUL R8, R4, R16 ;  /* 0x0000001004087228 */ /* 0x010fd00000000000 */
[----:B------:R-:W-:-:S08]  /*0450*/  DFMA R6, R8, -R14, R16 ;  /* 0x8000000e0806722b */ /* 0x000fd00000000010 */
[----:B------:R-:W-:Y:S01]  /*0460*/  DFMA R8, R4, R6, R8 ;  /* 0x000000060408722b */ /* 0x000fe20000000008 */
[----:B------:R-:W1:Y:S08]  /*0470*/  LDC R4, c[0x0][0x398] ;  /* 0x0000e600ff047b82 */ /* 0x000e700000000800 */
[----:B------:R-:W2:Y:S01]  /*0480*/  LDC R5, c[0x0][0x39c] ;  /* 0x0000e700ff057b82 */ /* 0x000ea20000000800 */
[----:B------:R-:W-:-:S05]  /*0490*/  FFMA R0, RZ, UR4, R9 ;  /* 0x00000004ff007c23 */ /* 0x000fca0008000009 */
[----:B------:R-:W-:-:S13]  /*04a0*/  FSETP.GT.AND P0, PT, |R0|, 1.469367938527859385e-39, PT ;  /* 0x001000000000780b */ /* 0x000fda0003f04200 */
[----:B0-----:R-:W-:Y:S05]  /*04b0*/  @P0 BRA P1, `(.L_x_4) ;  /* 0x0000000000140947 */ /* 0x001fea0000800000 */
[----:B------:R-:W0:Y:S01]  /*04c0*/  LDCU.64 UR4, c[0x0][0x390] ;  /* 0x00007200ff0477ac */ /* 0x000e220008000a00 */
[----:B------:R-:W-:Y:S01]  /*04d0*/  MOV R0, 0x510 ;  /* 0x0000051000007802 */ /* 0x000fe20000000f00 */
[----:B0-----:R-:W-:Y:S02]  /*04e0*/  IMAD.U32 R6, RZ, RZ, UR4 ;  /* 0x00000004ff067e24 */ /* 0x001fe4000f8e00ff */
[----:B------:R-:W-:-:S07]  /*04f0*/  IMAD.U32 R7, RZ, RZ, UR5 ;  /* 0x00000005ff077e24 */ /* 0x000fce000f8e00ff */
[----:B-12--5:R-:W-:Y:S05]  /*0500*/  CALL.REL.NOINC `($__internal_0_$__cuda_sm20_div_rn_f64_full) ;  /* 0x0000000000a47944 */ /* 0x026fea0003c00000 */
.L_x_4:
[----:B------:R-:W0:Y:S01]  /*0510*/  LDCU UR4, c[0x0][0x39c] ;  /* 0x00007380ff0477ac */ /* 0x000e220008000800 */
[----:B------:R-:W3:Y:S01]  /*0520*/  LDC.64 R6, c[0x0][0x398] ;  /* 0x0000e600ff067b82 */ /* 0x000ee20000000a00 */
[----:B------:R-:W-:Y:S01]  /*0530*/  IMAD.MOV.U32 R14, RZ, RZ, 0x1 ;  /* 0x00000001ff0e7424 */ /* 0x000fe200078e00ff */
[----:B------:R-:W-:Y:S01]  /*0540*/  FSETP.GEU.AND P1, PT, |R9|, 6.5827683646048100446e-37, PT ;  /* 0x036000000900780b */ /* 0x000fe20003f2e200 */
[----:B------:R-:W-:Y:S01]  /*0550*/  BSSY.RECONVERGENT B0, `(.L_x_5) ;  /* 0x0000013000007945 */ /* 0x000fe20003800200 */
[----:B0-----:R-:W3:Y:S03]  /*0560*/  MUFU.RCP64H R15, UR4 ;  /* 0x00000004000f7d08 */ /* 0x001ee60008001800 */
[----:B---3--:R-:W-:-:S08]  /*0570*/  DFMA R16, R14, -R6, 1 ;  /* 0x3ff000000e10742b */ /* 0x008fd00000000806 */
[----:B------:R-:W-:-:S08]  /*0580*/  DFMA R16, R16, R16, R16 ;  /* 0x000000101010722b */ /* 0x000fd00000000010 */
[----:B------:R-:W-:-:S08]  /*0590*/  DFMA R16, R14, R16, R14 ;  /* 0x000000100e10722b */ /* 0x000fd0000000000e */
[----:B------:R-:W-:-:S08]  /*05a0*/  DFMA R14, R16, -R6, 1 ;  /* 0x3ff00000100e742b */ /* 0x000fd00000000806 */
[----:B------:R-:W-:-:S08]  /*05b0*/  DFMA R16, R16, R14, R16 ;  /* 0x0000000e1010722b */ /* 0x000fd00000000010 */
[----:B------:R-:W-:-:S08]  /*05c0*/  DMUL R14, R16, R8 ;  /* 0x00000008100e7228 */ /* 0x000fd00000000000 */
[----:B------:R-:W-:-:S08]  /*05d0*/  DFMA R6, R14, -R6, R8 ;  /* 0x800000060e06722b */ /* 0x000fd00000000008 */
[----:B------:R-:W-:-:S10]  /*05e0*/  DFMA R6, R16, R6, R14 ;  /* 0x000000061006722b */ /* 0x000fd4000000000e */
[----:B------:R-:W-:-:S05]  /*05f0*/  FFMA R0, RZ, UR4, R7 ;  /* 0x00000004ff007c23 */ /* 0x000fca0008000007 */
[----:B------:R-:W-:-:S13]  /*0600*/  FSETP.GT.AND P0, PT, |R0|, 1.469367938527859385e-39, PT ;  /* 0x001000000000780b */ /* 0x000fda0003f04200 */
[----:B------:R-:W-:Y:S05]  /*0610*/  @P0 BRA P1, `(.L_x_6) ;  /* 0x0000000000180947 */ /* 0x000fea0000800000 */
[----:B------:R-:W-:Y:S01]  /*0620*/  IMAD.MOV.U32 R6, RZ, RZ, R8 ;  /* 0x000000ffff067224 */ /* 0x000fe200078e0008 */
[----:B------:R-:W-:Y:S01]  /*0630*/  MOV R0, 0x660 ;  /* 0x0000066000007802 */ /* 0x000fe20000000f00 */
[----:B------:R-:W-:-:S07]  /*0640*/  IMAD.MOV.U32 R7, RZ, RZ, R9 ;  /* 0x000000ffff077224 */ /* 0x000fce00078e0009 */
[----:B-12--5:R-:W-:Y:S05]  /*0650*/  CALL.REL.NOINC `($__internal_0_$__cuda_sm20_div_rn_f64_full) ;  /* 0x0000000000507944 */ /* 0x026fea0003c00000 */
[----:B------:R-:W-:Y:S02]  /*0660*/  IMAD.MOV.U32 R6, RZ, RZ, R8 ;  /* 0x000000ffff067224 */ /* 0x000fe400078e0008 */
[----:B------:R-:W-:-:S07]  /*0670*/  IMAD.MOV.U32 R7, RZ, RZ, R9 ;  /* 0x000000ffff077224 */ /* 0x000fce00078e0009 */
.L_x_6:
[----:B------:R-:W-:Y:S05]  /*0680*/  BSYNC.RECONVERGENT B0 ;  /* 0x0000000000007941 */ /* 0x000fea0003800200 */
.L_x_5:
[----:B------:R-:W0:Y:S01]  /*0690*/  LDC.64 R14, c[0x0][0x380] ;  /* 0x0000e000ff0e7b82 */ /* 0x000e220000000a00 */
[----:B-12---:R-:W2:Y:S04]  /*06a0*/  LDG.E.64 R4, desc[UR6][R12.64+0x8] ;  /* 0x000008060c047981 */ /* 0x006ea8000c1e1b00 */
[----:B------:R-:W2:Y:S03]  /*06b0*/  LDG.E.64 R8, desc[UR6][R12.64+-0x8] ;  /* 0xfffff8060c087981 */ /* 0x000ea6000c1e1b00 */
[----:B------:R-:W1:Y:S01]  /*06c0*/  LDC R17, c[0x0][0x3a0] ;  /* 0x0000e800ff117b82 */ /* 0x000e620000000800 */
[----:B0-----:R-:W-:-:S06]  /*06d0*/  IMAD.WIDE R14, R3, 0x8, R14 ;  /* 0x00000008030e7825 */ /* 0x001fcc00078e020e */
[----:B------:R-:W3:Y:S01]  /*06e0*/  LDG.E.64 R14, desc[UR6][R14.64] ;  /* 0x000000060e0e7981 */ /* 0x000ee2000c1e1b00 */
[----:B-1----:R-:W-:-:S06]  /*06f0*/  IMAD.WIDE R16, R17, 0x8, R12 ;  /* 0x0000000811107825 */ /* 0x002fcc00078e020c */
[----:B------:R-:W4:Y:S01]  /*0700*/  LDG.E.64 R16, desc[UR6][R16.64] ;  /* 0x0000000610107981 */ /* 0x000f22000c1e1b00 */
[----:B--2---:R-:W-:Y:S01]  /*0710*/  DADD R4, R4, R8 ;  /* 0x0000000004047229 */ /* 0x004fe20000000008 */
[----:B------:R-:W0:Y:S07]  /*0720*/  LDC.64 R8, c[0x0][0x388] ;  /* 0x0000e200ff087b82 */ /* 0x000e2e0000000a00 */
[----:B---3--:R-:W-:-:S08]  /*0730*/  DADD R4, R4, R14 ;  /* 0x0000000004047229 */ /* 0x008fd0000000000e */
[----:B----4-:R-:W-:-:S08]  /*0740*/  DADD R4, R4, R16 ;  /* 0x0000000004047229 */ /* 0x010fd00000000010 */
[----:B-----5:R-:W-:Y:S01]  /*0750*/  DFMA R4, R10, -4, R4 ;  /* 0xc01000000a04782b */ /* 0x020fe20000000004 */
[----:B0-----:R-:W-:-:S07]  /*0760*/  IMAD.WIDE R8, R2, 0x8, R8 ;  /* 0x0000000802087825 */ /* 0x001fce00078e0208 */
[----:B------:R-:W-:-:S07]  /*0770*/  DFMA R4, R4, R6, R10 ;  /* 0x000000060404722b */ /* 0x000fce000000000a */
[----:B------:R-:W-:Y:S01]  /*0780*/  STG.E.64 desc[UR6][R8.64], R4 ;  /* 0x0000000408007986 */ /* 0x000fe2000c101b06 */
[----:B------:R-:W-:Y:S05]  /*0790*/  EXIT ;  /* 0x000000000000794d */ /* 0x000fea0003800000 */
        .weak           $__internal_0_$__cuda_sm20_div_rn_f64_full
        .type           $__internal_0_$__cuda_sm20_div_rn_f64_full,@function
        .size           $__internal_0_$__cuda_sm20_div_rn_f64_full,(.L_x_13 - $__internal_0_$__cuda_sm20_div_rn_f64_full)
$__internal_0_$__cuda_sm20_div_rn_f64_full:
[C---:B------:R-:W-:Y:S01]  /*07a0*/  FSETP.GEU.AND P0, PT, |R5|.reuse, 1.469367938527859385e-39, PT ;  /* 0x001000000500780b */ /* 0x040fe20003f0e200 */
[----:B------:R-:W-:Y:S01]  /*07b0*/  IMAD.MOV.U32 R14, RZ, RZ, 0x1 ;  /* 0x00000001ff0e7424 */ /* 0x000fe200078e00ff */
[----:B------:R-:W-:Y:S01]  /*07c0*/  LOP3.LUT R8, R5, 0x800fffff, RZ, 0xc0, !PT ;  /* 0x800fffff05087812 */ /* 0x000fe200078ec0ff */
[----:B------:R-:W-:Y:S01]  /*07d0*/  IMAD.MOV.U32 R23, RZ, RZ, 0x1ca00000 ;  /* 0x1ca00000ff177424 */ /* 0x000fe200078e00ff */
[C---:B------:R-:W-:Y:S01]  /*07e0*/  FSETP.GEU.AND P2, PT, |R7|.reuse, 1.469367938527859385e-39, PT ;  /* 0x001000000700780b */ /* 0x040fe20003f4e200 */
[----:B------:R-:W-:Y:S01]  /*07f0*/  BSSY.RECONVERGENT B1, `(.L_x_7) ;  /* 0x0000052000017945 */ /* 0x000fe20003800200 */
[----:B------:R-:W-:Y:S01]  /*0800*/  LOP3.LUT R9, R8, 0x3ff00000, RZ, 0xfc, !PT ;  /* 0x3ff0000008097812 */ /* 0x000fe200078efcff */
[----:B------:R-:W-:Y:S01]  /*0810*/  IMAD.MOV.U32 R8, RZ, RZ, R4 ;  /* 0x000000ffff087224 */ /* 0x000fe200078e0004 */
[----:B------:R-:W-:Y:S02]  /*0820*/  LOP3.LUT R22, R7, 0x7ff00000, RZ, 0xc0, !PT ;  /* 0x7ff0000007167812 */ /* 0x000fe400078ec0ff */
[----:B------:R-:W-:-:S03]  /*0830*/  LOP3.LUT R25, R5, 0x7ff00000, RZ, 0xc0, !PT ;  /* 0x7ff0000005197812 */ /* 0x000fc600078ec0ff */
[----:B------:R-:W-:Y:S01]  /*0840*/  @!P0 DMUL R8, R4, 8.98846567431157953865e+307 ;  /* 0x7fe0000004088828 */ /* 0x000fe20000000000 */
[----:B------:R-:W-:-:S03]  /*0850*/  ISETP.GE.U32.AND P1, PT, R22, R25, PT ;  /* 0x000000191600720c */ /* 0x000fc60003f26070 */
[----:B------:R-:W-:Y:S02]  /*0860*/  @!P2 LOP3.LUT R17, R5, 0x7ff00000, RZ, 0xc0, !PT ;  /* 0x7ff000000511a812 */ /* 0x000fe400078ec0ff */
[----:B------:R-:W0:Y:S02]  /*0870*/  MUFU.RCP64H R15, R9 ;  /* 0x00000009000f7308 */ /* 0x000e240000001800 */
[----:B------:R-:W-:Y:S02]  /*0880*/  @!P2 ISETP.GE.U32.AND P3, PT, R22, R17, PT ;  /* 0x000000111600a20c */ /* 0x000fe40003f66070 */
[----:B------:R-:W-:Y:S02]  /*0890*/  @!P0 LOP3.LUT R25, R9, 0x7ff00000, RZ, 0xc0, !PT ;  /* 0x7ff0000009198812 */ /* 0x000fe400078ec0ff */
[----:B------:R-:W-:-:S04]  /*08a0*/  @!P2 SEL R17, R23, 0x63400000, !P3 ;  /* 0x634000001711a807 */ /* 0x000fc80005800000 */
[----:B------:R-:W-:-:S04]  /*08b0*/  @!P2 LOP3.LUT R20, R17, 0x80000000, R7, 0xf8, !PT ;  /* 0x800000001114a812 */ /* 0x000fc800078ef807 */
[----:B------:R-:W-:Y:S01]  /*08c0*/  @!P2 LOP3.LUT R21, R20, 0x100000, RZ, 0xfc, !PT ;  /* 0x001000001415a812 */ /* 0x000fe200078efcff */
[----:B------:R-:W-:Y:S01]  /*08d0*/  @!P2 IMAD.MOV.U32 R20, RZ, RZ, RZ ;  /* 0x000000ffff14a224 */ /* 0x000fe200078e00ff */
[----:B0-----:R-:W-:-:S08]  /*08e0*/  DFMA R18, R14, -R8, 1 ;  /* 0x3ff000000e12742b */ /* 0x001fd00000000808 */
[----:B------:R-:W-:-:S08]  /*08f0*/  DFMA R18, R18, R18, R18 ;  /* 0x000000121212722b */ /* 0x000fd00000000012 */
[----:B------:R-:W-:Y:S01]  /*0900*/  DFMA R18, R14, R18, R14 ;  /* 0x000000120e12722b */ /* 0x000fe2000000000e */
[----:B------:R-:W-:Y:S01]  /*0910*/  SEL R15, R23, 0x63400000, !P1 ;  /* 0x63400000170f7807 */ /* 0x000fe20004800000 */
[----:B------:R-:W-:-:S03]  /*0920*/  IMAD.MOV.U32 R14, RZ, RZ, R6 ;  /* 0x000000ffff0e7224 */ /* 0x000fc600078e0006 */
[----:B------:R-:W-:-:S03]  /*0930*/  LOP3.LUT R15, R15, 0x800fffff, R7, 0xf8, !PT ;  /* 0x800fffff0f0f7812 */ /* 0x000fc600078ef807 */
[----:B------:R-:W-:-:S03]  /*0940*/  DFMA R16, R18, -R8, 1 ;  /* 0x3ff000001210742b */ /* 0x000fc60000000808 */
[----:B------:R-:W-:-:S05]  /*0950*/  @!P2 DFMA R14, R14, 2, -R20 ;  /* 0x400000000e0ea82b */ /* 0x000fca0000000814 */
[----:B------:R-:W-:-:S08]  /*0960*/  DFMA R16, R18, R16, R18 ;  /* 0x000000101210722b */ /* 0x000fd00000000012 */
[----:B------:R-:W-:-:S08]  /*0970*/  DMUL R18, R16, R14 ;  /* 0x0000000e10127228 */ /* 0x000fd00000000000 */
[----:B------:R-:W-:-:S08]  /*0980*/  DFMA R20, R18, -R8, R14 ;  /* 0x800000081214722b */ /* 0x000fd0000000000e */
[----:B------:R-:W-:Y:S01]  /*0990*/  DFMA R20, R16, R20, R18 ;  /* 0x000000141014722b */ /* 0x000fe20000000012 */
[----:B------:R-:W-:Y:S01]  /*09a0*/  IMAD.MOV.U32 R18, RZ, RZ, R22 ;  /* 0x000000ffff127224 */ /* 0x000fe200078e0016 */
[----:B------:R-:W-:Y:S01]  /*09b0*/  @!P2 LOP3.LUT R18, R15, 0x7ff00000, RZ, 0xc0, !PT ;  /* 0x7ff000000f12a812 */ /* 0x000fe200078ec0ff */
[----:B------:R-:W-:-:S03]  /*09c0*/  VIADD R17, R25, 0xffffffff ;  /* 0xffffffff19117836 */ /* 0x000fc60000000000 */
[----:B------:R-:W-:-:S04]  /*09d0*/  IADD3 R16, PT, PT, R18, -0x1, RZ ;  /* 0xffffffff12107810 */ /* 0x000fc80007ffe0ff */
[----:B------:R-:W-:-:S04]  /*09e0*/  ISETP.GT.U32.AND P0, PT, R16, 0x7feffffe, PT ;  /* 0x7feffffe1000780c */ /* 0x000fc80003f04070 */
[----:B------:R-:W-:-:S13]  /*09f0*/  ISETP.GT.U32.OR P0, PT, R17, 0x7feffffe, P0 ;  /* 0x7feffffe1100780c */ /* 0x000fda0000704470 */
[----:B------:R-:W-:Y:S05]  /*0a00*/  @P0 BRA `(.L_x_8) ;  /* 0x00000000006c0947 */ /* 0x000fea0003800000 */
[----:B------:R-:W-:-:S04]  /*0a10*/  LOP3.LUT R7, R5, 0x7ff00000, RZ, 0xc0, !PT ;  /* 0x7ff0000005077812 */ /* 0x000fc800078ec0ff */
[CC--:B------:R-:W-:Y:S02]  /*0a20*/  VIADDMNMX R6, R22.reuse, -R7.reuse, 0xb9600000, !PT ;  /* 0xb960000016067446 */ /* 0x0c0fe40007800907 */
[----:B------:R-:W-:Y:S02]  /*0a30*/  ISETP.GE.U32.AND P0, PT, R22, R7, PT ;  /* 0x000000071600720c */ /* 0x000fe40003f06070 */
[----:B------:R-:W-:Y:S02]  /*0a40*/  VIMNMX R6, PT, PT, R6, 0x46a00000, PT ;  /* 0x46a0000006067848 */ /* 0x000fe40003fe0100 */
[----:B------:R-:W-:-:S05]  /*0a50*/  SEL R23, R23, 0x63400000, !P0 ;  /* 0x6340000017177807 */ /* 0x000fca0004000000 */
[----:B------:R-:W-:Y:S02]  /*0a60*/  IMAD.IADD R18, R6, 0x1, -R23 ;  /* 0x0000000106127824 */ /* 0x000fe400078e0a17 */
[----:B------:R-:W-:Y:S02]  /*0a70*/  IMAD.MOV.U32 R6, RZ, RZ, RZ ;  /* 0x000000ffff067224 */ /* 0x000fe400078e00ff */
[----:B------:R-:W-:-:S06]  /*0a80*/  VIADD R7, R18, 0x7fe00000 ;  /* 0x7fe0000012077836 */ /* 0x000fcc0000000000 */
[----:B------:R-:W-:-:S10]  /*0a90*/  DMUL R16, R20, R6 ;  /* 0x0000000614107228 */ /* 0x000fd40000000000 */
[----:B------:R-:W-:-:S13]  /*0aa0*/  FSETP.GTU.AND P0, PT, |R17|, 1.469367938527859385e-39, PT ;  /* 0x001000001100780b */ /* 0x000fda0003f0c200 */
[----:B------:R-:W-:Y:S05]  /*0ab0*/  @P0 BRA `(.L_x_9) ;  /* 0x0000000000940947 */ /* 0x000fea0003800000 */
[----:B------:R-:W-:Y:S01]  /*0ac0*/  DFMA R14, R20, -R8, R14 ;  /* 0x80000008140e722b */ /* 0x000fe2000000000e */
[----:B------:R-:W-:-:S09]  /*0ad0*/  IMAD.MOV.U32 R8, RZ, RZ, RZ ;  /* 0x000000ffff087224 */ /* 0x000fd200078e00ff */
[C---:B------:R-:W-:Y:S02]  /*0ae0*/  FSETP.NEU.AND P0, PT, R15.reuse, RZ, PT ;  /* 0x000000ff0f00720b */ /* 0x040fe40003f0d000 */
[----:B------:R-:W-:-:S04]  /*0af0*/  LOP3.LUT R19, R15, 0x80000000, R5, 0x48, !PT ;  /* 0x800000000f137812 */ /* 0x000fc800078e4805 */
[----:B------:R-:W-:-:S07]  /*0b00*/  LOP3.LUT R9, R19, R7, RZ, 0xfc, !PT ;  /* 0x0000000713097212 */ /* 0x000fce00078efcff */
[----:B------:R-:W-:Y:S05]  /*0b10*/  @!P0 BRA `(.L_x_9) ;  /* 0x00000000007c8947 */ /* 0x000fea0003800000 */
[----:B------:R-:W-:Y:S01]  /*0b20*/  IMAD.MOV R7, RZ, RZ, -R18 ;  /* 0x000000ffff077224 */ /* 0x000fe200078e0a12 */
[----:B------:R-:W-:Y:S01]  /*0b30*/  DMUL.RP R8, R20, R8 ;  /* 0x0000000814087228 */ /* 0x000fe20000008000 */
[----:B------:R-:W-:-:S06]  /*0b40*/  IMAD.MOV.U32 R6, RZ, RZ, RZ ;  /* 0x000000ffff067224 */ /* 0x000fcc00078e00ff */
[----:B------:R-:W-:-:S03]  /*0b50*/  DFMA R6, R16, -R6, R20 ;  /* 0x800000061006722b */ /* 0x000fc60000000014 */
[----:B------:R-:W-:-:S03]  /*0b60*/  LOP3.LUT R19, R9, R19, RZ, 0x3c, !PT ;  /* 0x0000001309137212 */ /* 0x000fc600078e3cff */
[----:B------:R-:W-:-:S04]  /*0b70*/  IADD3 R6, PT, PT, -R18, -0x43300000, RZ ;  /* 0xbcd0000012067810 */ /* 0x000fc80007ffe1ff */
[----:B------:R-:W-:-:S04]  /*0b80*/  FSETP.NEU.AND P0, PT, |R7|, R6, PT ;  /* 0x000000060700720b */ /* 0x000fc80003f0d200 */
[----:B------:R-:W-:Y:S02]  /*0b90*/  FSEL R16, R8, R16, !P0 ;  /* 0x0000001008107208 */ /* 0x000fe40004000000 */
[----:B------:R-:W-:Y:S01]  /*0ba0*/  FSEL R17, R19, R17, !P0 ;  /* 0x0000001113117208 */ /* 0x000fe20004000000 */
[----:B------:R-:W-:Y:S06]  /*0bb0*/  BRA `(.L_x_9) ;  /* 0x0000000000547947 */ /* 0x000fec0003800000 */
.L_x_8:
[----:B------:R-:W-:-:S14]  /*0bc0*/  DSETP.NAN.AND P0, PT, R6, R6, PT ;  /* 0x000000060600722a */ /* 0x000fdc0003f08000 */
[----:B------:R-:W-:Y:S05]  /*0bd0*/  @P0 BRA `(.L_x_10) ;  /* 0x0000000000440947 */ /* 0x000fea0003800000 */
[----:B------:R-:W-:-:S14]  /*0be0*/  DSETP.NAN.AND P0, PT, R4, R4, PT ;  /* 0x000000040400722a */ /* 0x000fdc0003f08000 */
[----:B------:R-:W-:Y:S05]  /*0bf0*/  @P0 BRA `(.L_x_11) ;  /* 0x0000000000300947 */ /* 0x000fea0003800000 */
[----:B------:R-:W-:Y:S01]  /*0c00*/  ISETP.NE.AND P0, PT, R18, R25, PT ;  /* 0x000000191200720c */ /* 0x000fe20003f05270 */
[----:B------:R-:W-:Y:S02]  /*0c10*/  IMAD.MOV.U32 R16, RZ, RZ, 0x0 ;  /* 0x00000000ff107424 */ /* 0x000fe400078e00ff */
[----:B------:R-:W-:-:S10]  /*0c20*/  IMAD.MOV.U32 R17, RZ, RZ, -0x80000 ;  /* 0xfff80000ff117424 */ /* 0x000fd400078e00ff */
[----:B------:R-:W-:Y:S05]  /*0c30*/  @!P0 BRA `(.L_x_9) ;  /* 0x0000000000348947 */ /* 0x000fea0003800000 */
[----:B------:R-:W-:Y:S02]  /*0c40*/  ISETP.NE.AND P0, PT, R18, 0x7ff00000, PT ;  /* 0x7ff000001200780c */ /* 0x000fe40003f05270 */
[----:B------:R-:W-:Y:S02]  /*0c50*/  LOP3.LUT R17, R7, 0x80000000, R5, 0x48, !PT ;  /* 0x8000000007117812 */ /* 0x000fe400078e4805 */
[----:B------:R-:W-:-:S13]  /*0c60*/  ISETP.EQ.OR P0, PT, R25, RZ, !P0 ;  /* 0x000000ff1900720c */ /* 0x000fda0004702670 */
[----:B------:R-:W-:Y:S02]  /*0c70*/  @P0 LOP3.LUT R6, R17, 0x7ff00000, RZ, 0xfc, !PT ;  /* 0x7ff0000011060812 */ /* 0x000fe400078efcff */
[----:B------:R-:W-:Y:S01]  /*0c80*/  @!P0 MOV R16, RZ ;  /* 0x000000ff00108202 */ /* 0x000fe20000000f00 */
[----:B------:R-:W-:Y:S02]  /*0c90*/  @P0 IMAD.MOV.U32 R16, RZ, RZ, RZ ;  /* 0x000000ffff100224 */ /* 0x000fe400078e00ff */
[----:B------:R-:W-:Y:S01]  /*0ca0*/  @P0 IMAD.MOV.U32 R17, RZ, RZ, R6 ;  /* 0x000000ffff110224 */ /* 0x000fe200078e0006 */
[----:B------:R-:W-:Y:S06]  /*0cb0*/  BRA `(.L_x_9) ;  /* 0x0000000000147947 */ /* 0x000fec0003800000 */
.L_x_11:
[----:B------:R-:W-:Y:S01]  /*0cc0*/  LOP3.LUT R17, R5, 0x80000, RZ, 0xfc, !PT ;  /* 0x0008000005117812 */ /* 0x000fe200078efcff */
[----:B------:R-:W-:Y:S01]  /*0cd0*/  IMAD.MOV.U32 R16, RZ, RZ, R4 ;  /* 0x000000ffff107224 */ /* 0x000fe200078e0004 */
[----:B------:R-:W-:Y:S06]  /*0ce0*/  BRA `(.L_x_9) ;  /* 0x0000000000087947 */ /* 0x000fec0003800000 */
.L_x_10:
[----:B------:R-:W-:Y:S01]  /*0cf0*/  LOP3.LUT R17, R7, 0x80000, RZ, 0xfc, !PT ;  /* 0x0008000007117812 */ /* 0x000fe200078efcff */
[----:B------:R-:W-:-:S07]  /*0d00*/  IMAD.MOV.U32 R16, RZ, RZ, R6 ;  /* 0x000000ffff107224 */ /* 0x000fce00078e0006 */
.L_x_9:
[----:B------:R-:W-:Y:S05]  /*0d10*/  BSYNC.RECONVERGENT B1 ;  /* 0x0000000000017941 */ /* 0x000fea0003800200 */
.L_x_7:
[----:B------:R-:W-:Y:S02]  /*0d20*/  IMAD.MOV.U32 R6, RZ, RZ, R0 ;  /* 0x000000ffff067224 */ /* 0x000fe400078e0000 */
[----:B------:R-:W-:Y:S02]  /*0d30*/  IMAD.MOV.U32 R7, RZ, RZ, 0x0 ;  /* 0x00000000ff077424 */ /* 0x000fe400078e00ff */
[----:B------:R-:W-:Y:S02]  /*0d40*/  IMAD.MOV.U32 R8, RZ, RZ, R16 ;  /* 0x000000ffff087224 */ /* 0x000fe400078e0010 */
[----:B------:R-:W-:Y:S01]  /*0d50*/  IMAD.MOV.U32 R9, RZ, RZ, R17 ;  /* 0x000000ffff097224 */ /* 0x000fe200078e0011 */
[----:B------:R-:W-:Y:S06]  /*0d60*/  RET.REL.NODEC R6 `(_Z16diffusion_kernelPdS_ddii) ;  /* 0xfffffff006a47950 */ /* 0x000fec0003c3ffff */
.L_x_12:
[----:B------:R-:W-:-:S00]  /*0d70*/  BRA `(.L_x_12) ;  /* 0xfffffffc00fc7947 */ /* 0x000fc0000383ffff */
[----:B------:R-:W-:-:S00]  /*0d80*/  NOP ;  /* 0x0000000000007918 */ /* 0x000fc00000000000 */
[----:B------:R-:W-:-:S00]  /*0d90*/  NOP ;  /* 0x0000000000007918 */ /* 0x000fc00000000000 */
[----:B------:R-:W-:-:S00]  /*0da0*/  NOP ;  /* 0x0000000000007918 */ /* 0x000fc00000000000 */
[----:B------:R-:W-:-:S00]  /*0db0*/  NOP ;  /* 0x0000000000007918 */ /* 0x000fc00000000000 */
[----:B------:R-:W-:-:S00]  /*0dc0*/  NOP ;  /* 0x0000000000007918 */ /* 0x000fc00000000000 */
[----:B------:R-:W-:-:S00]  /*0dd0*/  NOP ;  /* 0x0000000000007918 */ /* 0x000fc00000000000 */
[----:B------:R-:W-:-:S00]  /*0de0*/  NOP ;  /* 0x0000000000007918 */ /* 0x000fc00000000000 */
[----:B------:R-:W-:-:S00]  /*0df0*/  NOP ;  /* 0x0000000000007918 */ /* 0x000fc00000000000 */
.L_x_13:


//--------------------- .nv.shared.reserved.0     --------------------------
	.section	.nv.shared.reserved.0,"aw",@nobits
	.weak		__nv_reservedSMEM_offset_0_alias
	.size		__nv_reservedSMEM_offset_0_alias, 0, 64
	.other		__nv_reservedSMEM_offset_0_alias,@"STO_CUDA_RESERVED_SHARED STV_DEFAULT"
__nv_reservedSMEM_offset_0_alias:
	.zero		0
	.zero		64


//--------------------- .nv.constant0._Z16diffusion_kernelPdS_ddii --------------------------
	.section	.nv.constant0._Z16diffusion_kernelPdS_ddii,"a",@progbits
	.sectionflags	@""
	.align	4
.nv.constant0._Z16diffusion_kernelPdS_ddii:
	.zero		936


//--------------------- SYMBOLS --------------------------

	.type		.nv.reservedSmem.offset0,@object
	.size		.nv.reservedSmem.offset0,0x4
